	.headerflags	@"EF_CUDA_TEXMODE_UNIFIED EF_CUDA_64BIT_ADDRESS EF_CUDA_ACCELERATORS EF_CUDA_SM90 EF_CUDA_VIRTUAL_SM(EF_CUDA_SM90)"
	.elftype	@"ET_EXEC"


//--------------------- .nv.info                  --------------------------
	.section	.nv.info,"",@"SHT_CUDA_INFO"
	.align	4


	//----- nvinfo : EIATTR_REGCOUNT
	.align		4
        /*0000*/ 	.byte	0x04, 0x2f
        /*0002*/ 	.short	(.L_1 - .L_0)
	.align		4
.L_0:
        /*0004*/ 	.word	index@(triton_poi_fused__to_copy_44)
        /*0008*/ 	.word	0x0000000a


	//----- nvinfo : EIATTR_MIN_STACK_SIZE
	.align		4
.L_1:
        /*000c*/ 	.byte	0x04, 0x12
        /*000e*/ 	.short	(.L_3 - .L_2)
	.align		4
.L_2:
        /*0010*/ 	.word	index@(triton_poi_fused__to_copy_44)
        /*0014*/ 	.word	0x00000000


	//----- nvinfo : EIATTR_FRAME_SIZE
	.align		4
.L_3:
        /*0018*/ 	.byte	0x04, 0x11
        /*001a*/ 	.short	(.L_5 - .L_4)
	.align		4
.L_4:
        /*001c*/ 	.word	index@(triton_poi_fused__to_copy_44)
        /*0020*/ 	.word	0x00000000


	//----- nvinfo : EIATTR_MIN_STACK_SIZE
	.align		4
.L_5:
        /*0024*/ 	.byte	0x04, 0x12
        /*0026*/ 	.short	(.L_7 - .L_6)
	.align		4
.L_6:
        /*0028*/ 	.word	index@(triton_poi_fused__to_copy_44)
        /*002c*/ 	.word	0x00000000
.L_7:


//--------------------- .nv.info.triton_poi_fused__to_copy_44 --------------------------
	.section	.nv.info.triton_poi_fused__to_copy_44,"",@"SHT_CUDA_INFO"
	.sectionflags	@""
	.align	4


	//----- nvinfo : EIATTR_CUDA_API_VERSION
	.align		4
        /*0000*/ 	.byte	0x04, 0x37
        /*0002*/ 	.short	(.L_9 - .L_8)
.L_8:
        /*0004*/ 	.word	0x0000007c


	//----- nvinfo : EIATTR_KPARAM_INFO
	.align		4
.L_9:
        /*0008*/ 	.byte	0x04, 0x17
        /*000a*/ 	.short	(.L_11 - .L_10)
.L_10:
        /*000c*/ 	.word	0x00000000
        /*0010*/ 	.short	0x0001
        /*0012*/ 	.short	0x0008
        /*0014*/ 	.byte	0x00, 0xf0, 0x11, 0x00


	//----- nvinfo : EIATTR_KPARAM_INFO
	.align		4
.L_11:
        /*0018*/ 	.byte	0x04, 0x17
        /*001a*/ 	.short	(.L_13 - .L_12)
.L_12:
        /*001c*/ 	.word	0x00000000
        /*0020*/ 	.short	0x0000
        /*0022*/ 	.short	0x0000
        /*0024*/ 	.byte	0x00, 0xf4, 0x21, 0x00


	//----- nvinfo : EIATTR_SPARSE_MMA_MASK
	.align		4
.L_13:
        /*0028*/ 	.byte	0x03, 0x50
        /*002a*/ 	.short	0x0000


	//----- nvinfo : EIATTR_MAXREG_COUNT
	.align		4
        /*002c*/ 	.byte	0x03, 0x1b
        /*002e*/ 	.short	0x00ff


	//----- nvinfo : EIATTR_EXIT_INSTR_OFFSETS
	.align		4
        /*0030*/ 	.byte	0x04, 0x1c
        /*0032*/ 	.short	(.L_15 - .L_14)


	//   ....[0]....
.L_14:
        /*0034*/ 	.word	0x00000170


	//   ....[1]....
        /*0038*/ 	.word	0x000001a0


	//----- nvinfo : EIATTR_REQNTID
	.align		4
.L_15:
        /*003c*/ 	.byte	0x04, 0x10
        /*003e*/ 	.short	(.L_17 - .L_16)
.L_16:
        /*0040*/ 	.word	0x00000020
        /*0044*/ 	.word	0x00000001
        /*0048*/ 	.word	0x00000001


	//----- nvinfo : EIATTR_CBANK_PARAM_SIZE
	.align		4
.L_17:
        /*004c*/ 	.byte	0x03, 0x19
        /*004e*/ 	.short	0x000c


	//----- nvinfo : EIATTR_PARAM_CBANK
	.align		4
        /*0050*/ 	.byte	0x04, 0x0a
        /*0052*/ 	.short	(.L_19 - .L_18)
	.align		4
.L_18:
        /*0054*/ 	.word	index@(.nv.constant0.triton_poi_fused__to_copy_44)
        /*0058*/ 	.short	0x0210
        /*005a*/ 	.short	0x000c


	//----- nvinfo : EIATTR_SW_WAR
	.align		4
.L_19:
        /*005c*/ 	.byte	0x04, 0x36
        /*005e*/ 	.short	(.L_21 - .L_20)
.L_20:
        /*0060*/ 	.word	0x00000008
.L_21:


//--------------------- .nv.callgraph             --------------------------
	.section	.nv.callgraph,"",@"SHT_CUDA_CALLGRAPH"
	.align	4
	.sectionentsize	8
	.align		4
        /*0000*/ 	.word	0x00000000
	.align		4
        /*0004*/ 	.word	0xffffffff
	.align		4
        /*0008*/ 	.word	0x00000000
	.align		4
        /*000c*/ 	.word	0xfffffffe
	.align		4
        /*0010*/ 	.word	0x00000000
	.align		4
        /*0014*/ 	.word	0xfffffffd
	.align		4
        /*0018*/ 	.word	0x00000000
	.align		4
        /*001c*/ 	.word	0xfffffffc


//--------------------- .text.triton_poi_fused__to_copy_44 --------------------------
	.section	.text.triton_poi_fused__to_copy_44,"ax",@progbits
	.align	128
        .global         triton_poi_fused__to_copy_44
        .type           triton_poi_fused__to_copy_44,@function
        .size           triton_poi_fused__to_copy_44,(.L_x_1 - triton_poi_fused__to_copy_44)
        .other          triton_poi_fused__to_copy_44,@"STO_CUDA_ENTRY STV_DEFAULT"
triton_poi_fused__to_copy_44:
.text.triton_poi_fused__to_copy_44:
[----:B------:R-:W0:Y:S02]  /*0000*/  LDC R1, c[0x0][0x28] ;  /* 0x00000a00ff017b82 */ /* 0x000e240000000800 */
[----:B------:R-:W1:Y:S01]  /*0010*/  S2R R0, SR_TID.X ;  /* 0x0000000000007919 */ /* 0x000e620000002100 */
[----:B------:R-:W-:Y:S01]  /*0020*/  IMAD.MOV.U32 R7, RZ, RZ, 0x3e800000 ;  /* 0x3e800000ff077424 */ /* 0x000fe200078e00ff */
[----:B------:R-:W2:Y:S01]  /*0030*/  S2R R5, SR_CTAID.X ;  /* 0x0000000000057919 */ /* 0x000ea20000002500 */
[----:B-1----:R-:W-:-:S05]  /*0040*/  IMAD.SHL.U32 R0, R0, 0x2, RZ ;  /* 0x0000000200007824 */ /* 0x002fca00078e00ff */
[----:B------:R-:W-:-:S05]  /*0050*/  LOP3.LUT R0, R0, 0x3e, RZ, 0xc0, !PT ;  /* 0x0000003e00007812 */ /* 0x000fca00078ec0ff */
[----:B--2---:R-:W-:-:S05]  /*0060*/  IMAD R5, R5, 0x40, R0 ;  /* 0x0000004005057824 */ /* 0x004fca00078e0200 */
[----:B------:R-:W-:Y:S02]  /*0070*/  IADD3 R0, R5, 0x1, RZ ;  /* 0x0000000105007810 */ /* 0x000fe40007ffe0ff */
[----:B------:R-:W-:Y:S02]  /*0080*/  I2FP.F32.S32 R2, R5 ;  /* 0x0000000500027245 */ /* 0x000fe40000201400 */
[----:B------:R-:W-:Y:S02]  /*0090*/  I2FP.F32.S32 R0, R0 ;  /* 0x0000000000007245 */ /* 0x000fe40000201400 */
[----:B------:R-:W-:Y:S01]  /*00a0*/  ISETP.GE.AND P0, PT, R5, 0x40, PT ;  /* 0x000000400500780c */ /* 0x000fe20003f06270 */
[----:B------:R-:W-:Y:S02]  /*00b0*/  FADD R2, R2, 0.5 ;  /* 0x3f00000002027421 */ /* 0x000fe40000000000 */
[----:B------:R-:W-:Y:S02]  /*00c0*/  FADD R0, R0, 0.5 ;  /* 0x3f00000000007421 */ /* 0x000fe40000000000 */
[----:B------:R-:W-:-:S02]  /*00d0*/  FFMA R4, R2, R7, -0.5 ;  /* 0xbf00000002047423 */ /* 0x000fc40000000007 */
[----:B------:R-:W1:Y:S01]  /*00e0*/  LDC.64 R2, c[0x0][0x210] ;  /* 0x00008400ff027b82 */ /* 0x000e620000000a00 */
[----:B------:R-:W-:Y:S02]  /*00f0*/  FFMA R0, R0, R7, -0.5 ;  /* 0xbf00000000007423 */ /* 0x000fe40000000007 */
[----:B------:R-:W-:-:S03]  /*0100*/  FMNMX R4, RZ, R4, !PT ;  /* 0x00000004ff047209 */ /* 0x000fc60007800000 */
[----:B------:R-:W-:-:S03]  /*0110*/  FMNMX R0, RZ, R0, !PT ;  /* 0x00000000ff007209 */ /* 0x000fc60007800000 */
[----:B------:R-:W2:Y:S08]  /*0120*/  F2I.TRUNC.NTZ R4, R4 ;  /* 0x0000000400047305 */ /* 0x000eb0000020f100 */
[----:B------:R-:W3:Y:S01]  /*0130*/  F2I.TRUNC.NTZ R6, R0 ;  /* 0x0000000000067305 */ /* 0x000ee2000020f100 */
[----:B-1----:R-:W-:Y:S01]  /*0140*/  IMAD.WIDE R2, R5, 0x8, R2 ;  /* 0x0000000805027825 */ /* 0x002fe200078e0202 */
[----:B--2---:R-:W-:-:S02]  /*0150*/  SHF.R.S32.HI R5, RZ, 0x1f, R4 ;  /* 0x0000001fff057819 */ /* 0x004fc40000011404 */
[----:B---3--:R-:W-:Y:S01]  /*0160*/  SHF.R.S32.HI R7, RZ, 0x1f, R6 ;  /* 0x0000001fff077819 */ /* 0x008fe20000011406 */
[----:B------:R-:W-:Y:S06]  /*0170*/  @P0 EXIT ;  /* 0x000000000000094d */ /* 0x000fec0003800000 */
[----:B------:R-:W-:Y:S02]  /*0180*/  ULDC.64 UR4, c[0x0][0x208] ;  /* 0x0000820000047ab9 */ /* 0x000fe40000000a00 */
[----:B------:R-:W-:Y:S01]  /*0190*/  STG.E.128 desc[UR4][R2.64], R4 ;  /* 0x0000000402007986 */ /* 0x000fe2000c101d04 */
[----:B------:R-:W-:Y:S05]  /*01a0*/  EXIT ;  /* 0x000000000000794d */ /* 0x000fea0003800000 */
.L_x_0:
[----:B------:R-:W-:-:S00]  /*01b0*/  BRA `(.L_x_0) ;  /* 0xfffffffc00fc7947 */ /* 0x000fc0000383ffff */
[----:B------:R-:W-:-:S00]  /*01c0*/  NOP ;  /* 0x0000000000007918 */ /* 0x000fc00000000000 */
        /* <DEDUP_REMOVED lines=11> */
.L_x_1:


//--------------------- .nv.constant0.triton_poi_fused__to_copy_44 --------------------------
	.section	.nv.constant0.triton_poi_fused__to_copy_44,"a",@progbits
	.sectionflags	@""
	.align	4
.nv.constant0.triton_poi_fused__to_copy_44:
	.zero		540
